	.headerflags	@"EF_CUDA_TEXMODE_UNIFIED EF_CUDA_64BIT_ADDRESS EF_CUDA_ACCELERATORS EF_CUDA_SM90 EF_CUDA_VIRTUAL_SM(EF_CUDA_SM90)"
	.elftype	@"ET_EXEC"


//--------------------- .nv.info                  --------------------------
	.section	.nv.info,"",@"SHT_CUDA_INFO"
	.align	4


	//----- nvinfo : EIATTR_REGCOUNT
	.align		4
        /*0000*/ 	.byte	0x04, 0x2f
        /*0002*/ 	.short	(.L_3 - .L_2)
	.align		4
.L_2:
        /*0004*/ 	.word	index@(triton_poi_fused__native_batch_norm_legit_no_training_cat_relu_5)
        /*0008*/ 	.word	0x0000001e


	//----- nvinfo : EIATTR_MIN_STACK_SIZE
	.align		4
.L_3:
        /*000c*/ 	.byte	0x04, 0x12
        /*000e*/ 	.short	(.L_5 - .L_4)
	.align		4
.L_4:
        /*0010*/ 	.word	index@(triton_poi_fused__native_batch_norm_legit_no_training_cat_relu_5)
        /*0014*/ 	.word	0x00000000


	//----- nvinfo : EIATTR_FRAME_SIZE
	.align		4
.L_5:
        /*0018*/ 	.byte	0x04, 0x11
        /*001a*/ 	.short	(.L_7 - .L_6)
	.align		4
.L_6:
        /*001c*/ 	.word	index@(triton_poi_fused__native_batch_norm_legit_no_training_cat_relu_5)
        /*0020*/ 	.word	0x00000000


	//----- nvinfo : EIATTR_MIN_STACK_SIZE
	.align		4
.L_7:
        /*0024*/ 	.byte	0x04, 0x12
        /*0026*/ 	.short	(.L_9 - .L_8)
	.align		4
.L_8:
        /*0028*/ 	.word	index@(triton_poi_fused__native_batch_norm_legit_no_training_cat_relu_5)
        /*002c*/ 	.word	0x00000000
.L_9:


//--------------------- .nv.info.triton_poi_fused__native_batch_norm_legit_no_training_cat_relu_5 --------------------------
	.section	.nv.info.triton_poi_fused__native_batch_norm_legit_no_training_cat_relu_5,"",@"SHT_CUDA_INFO"
	.sectionflags	@""
	.align	4


	//----- nvinfo : EIATTR_CUDA_API_VERSION
	.align		4
        /*0000*/ 	.byte	0x04, 0x37
        /*0002*/ 	.short	(.L_11 - .L_10)
.L_10:
        /*0004*/ 	.word	0x0000007c


	//----- nvinfo : EIATTR_KPARAM_INFO
	.align		4
.L_11:
        /*0008*/ 	.byte	0x04, 0x17
        /*000a*/ 	.short	(.L_13 - .L_12)
.L_12:
        /*000c*/ 	.word	0x00000000
        /*0010*/ 	.short	0x000b
        /*0012*/ 	.short	0x0058
        /*0014*/ 	.byte	0x00, 0xf0, 0x11, 0x00


	//----- nvinfo : EIATTR_KPARAM_INFO
	.align		4
.L_13:
        /*0018*/ 	.byte	0x04, 0x17
        /*001a*/ 	.short	(.L_15 - .L_14)
.L_14:
        /*001c*/ 	.word	0x00000000
        /*0020*/ 	.short	0x000a
        /*0022*/ 	.short	0x0050
        /*0024*/ 	.byte	0x00, 0xf4, 0x21, 0x00


	//----- nvinfo : EIATTR_KPARAM_INFO
	.align		4
.L_15:
        /*0028*/ 	.byte	0x04, 0x17
        /*002a*/ 	.short	(.L_17 - .L_16)
.L_16:
        /*002c*/ 	.word	0x00000000
        /*0030*/ 	.short	0x0009
        /*0032*/ 	.short	0x0048
        /*0034*/ 	.byte	0x00, 0xf4, 0x21, 0x00


	//----- nvinfo : EIATTR_KPARAM_INFO
	.align		4
.L_17:
        /*0038*/ 	.byte	0x04, 0x17
        /*003a*/ 	.short	(.L_19 - .L_18)
.L_18:
        /*003c*/ 	.word	0x00000000
        /*0040*/ 	.short	0x0008
        /*0042*/ 	.short	0x0040
        /*0044*/ 	.byte	0x00, 0xf4, 0x21, 0x00


	//----- nvinfo : EIATTR_KPARAM_INFO
	.align		4
.L_19:
        /*0048*/ 	.byte	0x04, 0x17
        /*004a*/ 	.short	(.L_21 - .L_20)
.L_20:
        /*004c*/ 	.word	0x00000000
        /*0050*/ 	.short	0x0007
        /*0052*/ 	.short	0x0038
        /*0054*/ 	.byte	0x00, 0xf4, 0x21, 0x00


	//----- nvinfo : EIATTR_KPARAM_INFO
	.align		4
.L_21:
        /*0058*/ 	.byte	0x04, 0x17
        /*005a*/ 	.short	(.L_23 - .L_22)
.L_22:
        /*005c*/ 	.word	0x00000000
        /*0060*/ 	.short	0x0006
        /*0062*/ 	.short	0x0030
        /*0064*/ 	.byte	0x00, 0xf4, 0x21, 0x00


	//----- nvinfo : EIATTR_KPARAM_INFO
	.align		4
.L_23:
        /*0068*/ 	.byte	0x04, 0x17
        /*006a*/ 	.short	(.L_25 - .L_24)
.L_24:
        /*006c*/ 	.word	0x00000000
        /*0070*/ 	.short	0x0005
        /*0072*/ 	.short	0x0028
        /*0074*/ 	.byte	0x00, 0xf4, 0x21, 0x00


	//----- nvinfo : EIATTR_KPARAM_INFO
	.align		4
.L_25:
        /*0078*/ 	.byte	0x04, 0x17
        /*007a*/ 	.short	(.L_27 - .L_26)
.L_26:
        /*007c*/ 	.word	0x00000000
        /*0080*/ 	.short	0x0004
        /*0082*/ 	.short	0x0020
        /*0084*/ 	.byte	0x00, 0xf4, 0x21, 0x00


	//----- nvinfo : EIATTR_KPARAM_INFO
	.align		4
.L_27:
        /*0088*/ 	.byte	0x04, 0x17
        /*008a*/ 	.short	(.L_29 - .L_28)
.L_28:
        /*008c*/ 	.word	0x00000000
        /*0090*/ 	.short	0x0003
        /*0092*/ 	.short	0x0018
        /*0094*/ 	.byte	0x00, 0xf4, 0x21, 0x00


	//----- nvinfo : EIATTR_KPARAM_INFO
	.align		4
.L_29:
        /*0098*/ 	.byte	0x04, 0x17
        /*009a*/ 	.short	(.L_31 - .L_30)
.L_30:
        /*009c*/ 	.word	0x00000000
        /*00a0*/ 	.short	0x0002
        /*00a2*/ 	.short	0x0010
        /*00a4*/ 	.byte	0x00, 0xf4, 0x21, 0x00


	//----- nvinfo : EIATTR_KPARAM_INFO
	.align		4
.L_31:
        /*00a8*/ 	.byte	0x04, 0x17
        /*00aa*/ 	.short	(.L_33 - .L_32)
.L_32:
        /*00ac*/ 	.word	0x00000000
        /*00b0*/ 	.short	0x0001
        /*00b2*/ 	.short	0x0008
        /*00b4*/ 	.byte	0x00, 0xf4, 0x21, 0x00


	//----- nvinfo : EIATTR_KPARAM_INFO
	.align		4
.L_33:
        /*00b8*/ 	.byte	0x04, 0x17
        /*00ba*/ 	.short	(.L_35 - .L_34)
.L_34:
        /*00bc*/ 	.word	0x00000000
        /*00c0*/ 	.short	0x0000
        /*00c2*/ 	.short	0x0000
        /*00c4*/ 	.byte	0x00, 0xf4, 0x21, 0x00


	//----- nvinfo : EIATTR_SPARSE_MMA_MASK
	.align		4
.L_35:
        /*00c8*/ 	.byte	0x03, 0x50
        /*00ca*/ 	.short	0x0000


	//----- nvinfo : EIATTR_MAXREG_COUNT
	.align		4
        /*00cc*/ 	.byte	0x03, 0x1b
        /*00ce*/ 	.short	0x00ff


	//----- nvinfo : EIATTR_EXIT_INSTR_OFFSETS
	.align		4
        /*00d0*/ 	.byte	0x04, 0x1c
        /*00d2*/ 	.short	(.L_37 - .L_36)


	//   ....[0]....
.L_36:
        /*00d4*/ 	.word	0x00000710


	//----- nvinfo : EIATTR_REQNTID
	.align		4
.L_37:
        /*00d8*/ 	.byte	0x04, 0x10
        /*00da*/ 	.short	(.L_39 - .L_38)
.L_38:
        /*00dc*/ 	.word	0x00000100
        /*00e0*/ 	.word	0x00000001
        /*00e4*/ 	.word	0x00000001


	//----- nvinfo : EIATTR_CBANK_PARAM_SIZE
	.align		4
.L_39:
        /*00e8*/ 	.byte	0x03, 0x19
        /*00ea*/ 	.short	0x005c


	//----- nvinfo : EIATTR_PARAM_CBANK
	.align		4
        /*00ec*/ 	.byte	0x04, 0x0a
        /*00ee*/ 	.short	(.L_41 - .L_40)
	.align		4
.L_40:
        /*00f0*/ 	.word	index@(.nv.constant0.triton_poi_fused__native_batch_norm_legit_no_training_cat_relu_5)
        /*00f4*/ 	.short	0x0210
        /*00f6*/ 	.short	0x005c


	//----- nvinfo : EIATTR_SW_WAR
	.align		4
.L_41:
        /*00f8*/ 	.byte	0x04, 0x36
        /*00fa*/ 	.short	(.L_43 - .L_42)
.L_42:
        /*00fc*/ 	.word	0x00000008
.L_43:


//--------------------- .nv.callgraph             --------------------------
	.section	.nv.callgraph,"",@"SHT_CUDA_CALLGRAPH"
	.align	4
	.sectionentsize	8
	.align		4
        /*0000*/ 	.word	0x00000000
	.align		4
        /*0004*/ 	.word	0xffffffff
	.align		4
        /*0008*/ 	.word	0x00000000
	.align		4
        /*000c*/ 	.word	0xfffffffe
	.align		4
        /*0010*/ 	.word	0x00000000
	.align		4
        /*0014*/ 	.word	0xfffffffd
	.align		4
        /*0018*/ 	.word	0x00000000
	.align		4
        /*001c*/ 	.word	0xfffffffc


//--------------------- .nv.constant4             --------------------------
	.section	.nv.constant4,"a",@progbits
	.align	8
	.align		8
.nv.constant4:
        /*0000*/ 	.dword	_$_str
	.align		8
        /*0008*/ 	.dword	_$_str_$_2


//--------------------- .text.triton_poi_fused__native_batch_norm_legit_no_training_cat_relu_5 --------------------------
	.section	.text.triton_poi_fused__native_batch_norm_legit_no_training_cat_relu_5,"ax",@progbits
	.align	128
        .global         triton_poi_fused__native_batch_norm_legit_no_training_cat_relu_5
        .type           triton_poi_fused__native_batch_norm_legit_no_training_cat_relu_5,@function
        .size           triton_poi_fused__native_batch_norm_legit_no_training_cat_relu_5,(.L_x_1 - triton_poi_fused__native_batch_norm_legit_no_training_cat_relu_5)
        .other          triton_poi_fused__native_batch_norm_legit_no_training_cat_relu_5,@"STO_CUDA_ENTRY STV_DEFAULT"
triton_poi_fused__native_batch_norm_legit_no_training_cat_relu_5:
.text.triton_poi_fused__native_batch_norm_legit_no_training_cat_relu_5:
[----:B------:R-:W-:Y:S01]  /*0000*/  LDC R1, c[0x0][0x28] ;  /* 0x00000a00ff017b82 */ /* 0x000fe20000000800 */
[----:B------:R-:W1:Y:S01]  /*0010*/  S2R R0, SR_TID.X ;  /* 0x0000000000007919 */ /* 0x000e620000002100 */
[----:B------:R-:W-:-:S06]  /*0020*/  ULDC.64 UR4, c[0x0][0x208] ;  /* 0x0000820000047ab9 */ /* 0x000fcc0000000a00 */
[----:B------:R-:W2:Y:S01]  /*0030*/  LDC.64 R20, c[0x0][0x210] ;  /* 0x00008400ff147b82 */ /* 0x000ea20000000a00 */
[----:B------:R-:W-:Y:S01]  /*0040*/  ULDC.64 UR6, c[0x0][0x218] ;  /* 0x0000860000067ab9 */ /* 0x000fe20000000a00 */
[----:B------:R-:W3:Y:S01]  /*0050*/  S2R R3, SR_CTAID.X ;  /* 0x0000000000037919 */ /* 0x000ee20000002500 */
[----:B------:R-:W-:Y:S01]  /*0060*/  ULDC.64 UR8, c[0x0][0x220] ;  /* 0x0000880000087ab9 */ /* 0x000fe20000000a00 */
[----:B------:R-:W-:-:S04]  /*0070*/  ULDC.64 UR10, c[0x0][0x228] ;  /* 0x00008a00000a7ab9 */ /* 0x000fc80000000a00 */
[----:B------:R-:W4:Y:S08]  /*0080*/  LDC.64 R26, c[0x0][0x238] ;  /* 0x00008e00ff1a7b82 */ /* 0x000f300000000a00 */
[----:B------:R-:W5:Y:S08]  /*0090*/  LDC.64 R14, c[0x0][0x250] ;  /* 0x00009400ff0e7b82 */ /* 0x000f700000000a00 */
[----:B------:R-:W2:Y:S01]  /*00a0*/  LDC.64 R22, c[0x0][0x248] ;  /* 0x00009200ff167b82 */ /* 0x000ea20000000a00 */
[----:B-1----:R-:W-:-:S05]  /*00b0*/  IMAD.SHL.U32 R0, R0, 0x2, RZ ;  /* 0x0000000200007824 */ /* 0x002fca00078e00ff */
[----:B------:R-:W-:-:S05]  /*00c0*/  LOP3.LUT R0, R0, 0x1fe, RZ, 0xc0, !PT ;  /* 0x000001fe00007812 */ /* 0x000fca00078ec0ff */
[----:B---3--:R-:W-:-:S04]  /*00d0*/  IMAD R0, R3, 0x200, R0 ;  /* 0x0000020003007824 */ /* 0x008fc800078e0200 */
[----:B------:R-:W-:Y:S01]  /*00e0*/  IMAD.HI R8, R0, 0x38e38e39, RZ ;  /* 0x38e38e3900087827 */ /* 0x000fe200078e02ff */
[----:B------:R-:W-:-:S04]  /*00f0*/  SHF.R.S32.HI R3, RZ, 0x1f, R0 ;  /* 0x0000001fff037819 */ /* 0x000fc80000011400 */
[----:B------:R-:W-:Y:S02]  /*0100*/  LEA.HI R4, R3, R0, RZ, 0xc ;  /* 0x0000000003047211 */ /* 0x000fe400078f60ff */
[----:B------:R-:W1:Y:S01]  /*0110*/  LDC.64 R2, c[0x0][0x240] ;  /* 0x00009000ff027b82 */ /* 0x000e620000000a00 */
[----:B------:R-:W-:Y:S02]  /*0120*/  SHF.R.U32.HI R9, RZ, 0x1f, R8 ;  /* 0x0000001fff097819 */ /* 0x000fe40000011608 */
[----:B------:R-:W-:Y:S02]  /*0130*/  SHF.R.S32.HI R12, RZ, 0xc, R4 ;  /* 0x0000000cff0c7819 */ /* 0x000fe40000011404 */
[----:B------:R-:W-:Y:S02]  /*0140*/  LOP3.LUT R7, R4, 0xfffff000, RZ, 0xc0, !PT ;  /* 0xfffff00004077812 */ /* 0x000fe400078ec0ff */
[----:B------:R-:W-:Y:S01]  /*0150*/  LEA.HI.SX32 R9, R8, R9, 0x10 ;  /* 0x0000000908097211 */ /* 0x000fe200078f82ff */
[----:B------:R-:W-:-:S04]  /*0160*/  IMAD.HI R5, R12, 0x38e38e39, RZ ;  /* 0x38e38e390c057827 */ /* 0x000fc800078e02ff */
[----:B------:R-:W-:Y:S01]  /*0170*/  IMAD.IADD R7, R0, 0x1, -R7 ;  /* 0x0000000100077824 */ /* 0x000fe200078e0a07 */
[----:B------:R-:W-:Y:S01]  /*0180*/  SHF.R.U32.HI R6, RZ, 0x1f, R5 ;  /* 0x0000001fff067819 */ /* 0x000fe20000011605 */
[C---:B------:R-:W-:Y:S02]  /*0190*/  IMAD R4, R9.reuse, -0x48000, R0 ;  /* 0xfffb800009047824 */ /* 0x040fe400078e0200 */
[----:B------:R-:W-:Y:S01]  /*01a0*/  IMAD R7, R9, 0xc000, R7 ;  /* 0x0000c00009077824 */ /* 0x000fe200078e0207 */
[----:B------:R-:W-:Y:S01]  /*01b0*/  LEA.HI.SX32 R5, R5, R6, 0x1c ;  /* 0x0000000605057211 */ /* 0x000fe200078fe2ff */
[----:B------:R-:W-:-:S04]  /*01c0*/  IMAD R9, R9, 0x18000, R4 ;  /* 0x0001800009097824 */ /* 0x000fc800078e0204 */
[----:B------:R-:W-:-:S04]  /*01d0*/  IMAD R12, R5, -0x48, R12 ;  /* 0xffffffb8050c7824 */ /* 0x000fc800078e020c */
[----:B-1----:R-:W-:-:S04]  /*01e0*/  IMAD.WIDE R2, R12, 0x4, R2 ;  /* 0x000000040c027825 */ /* 0x002fc800078e0202 */
[C---:B------:R-:W-:Y:S01]  /*01f0*/  VIADD R5, R12.reuse, 0xffffffe8 ;  /* 0xffffffe80c057836 */ /* 0x040fe20000000000 */
[----:B------:R1:W3:Y:S01]  /*0200*/  LDG.E.EL R13, desc[UR4][R2.64] ;  /* 0x00000004020d7981 */ /* 0x0002e2000c2e1900 */
[C---:B------:R-:W-:Y:S02]  /*0210*/  IMAD.SHL.U32 R4, R12.reuse, 0x1000, RZ ;  /* 0x000010000c047824 */ /* 0x040fe400078e00ff */
[C---:B------:R-:W-:Y:S01]  /*0220*/  VIADD R10, R12.reuse, 0xffffffd0 ;  /* 0xffffffd00c0a7836 */ /* 0x040fe20000000000 */
[----:B------:R-:W-:Y:S01]  /*0230*/  ISETP.GE.U32.AND P0, PT, R5, 0xc, PT ;  /* 0x0000000c0500780c */ /* 0x000fe20003f06070 */
[----:B------:R-:W-:Y:S01]  /*0240*/  VIADD R6, R12, 0xffffffdc ;  /* 0xffffffdc0c067836 */ /* 0x000fe20000000000 */
[----:B------:R-:W-:Y:S02]  /*0250*/  SHF.R.S32.HI R5, RZ, 0x1f, R7 ;  /* 0x0000001fff057819 */ /* 0x000fe40000011407 */
[----:B------:R-:W-:-:S04]  /*0260*/  IADD3 R7, P1, R4, R7, RZ ;  /* 0x0000000704077210 */ /* 0x000fc80007f3e0ff */
[----:B------:R-:W-:Y:S01]  /*0270*/  LEA.HI.X.SX32 R8, R4, R5, 0x1, P1 ;  /* 0x0000000504087211 */ /* 0x000fe200008f0eff */
[C---:B------:R-:W-:Y:S01]  /*0280*/  IMAD.SHL.U32 R24, R7.reuse, 0x4, RZ ;  /* 0x0000000407187824 */ /* 0x040fe200078e00ff */
[----:B------:R-:W-:Y:S02]  /*0290*/  ISETP.GE.U32.AND P1, PT, R10, 0xc, PT ;  /* 0x0000000c0a00780c */ /* 0x000fe40003f26070 */
[----:B------:R-:W-:Y:S02]  /*02a0*/  SHF.L.U64.HI R8, R7, 0x2, R8 ;  /* 0x0000000207087819 */ /* 0x000fe40000010208 */
[----:B------:R-:W-:Y:S02]  /*02b0*/  IADD3 R10, P3, R24, UR6, RZ ;  /* 0x00000006180a7c10 */ /* 0x000fe4000ff7e0ff */
[----:B------:R-:W-:Y:S02]  /*02c0*/  IADD3 R18, P4, R24, UR8, RZ ;  /* 0x0000000818127c10 */ /* 0x000fe4000ff9e0ff */
[----:B------:R-:W-:Y:S01]  /*02d0*/  IADD3.X R11, R8, UR7, RZ, P3, !PT ;  /* 0x00000007080b7c10 */ /* 0x000fe20009ffe4ff */
[----:B------:R-:W-:Y:S01]  /*02e0*/  ULDC.64 UR6, c[0x0][0x230] ;  /* 0x00008c0000067ab9 */ /* 0x000fe20000000a00 */
[----:B------:R-:W-:-:S02]  /*02f0*/  ISETP.GT.AND P3, PT, R12, 0x3b, PT ;  /* 0x0000003b0c00780c */ /* 0x000fc40003f64270 */
[----:B------:R-:W-:Y:S02]  /*0300*/  IADD3 R16, P5, R24, UR10, RZ ;  /* 0x0000000a18107c10 */ /* 0x000fe4000ffbe0ff */
[----:B------:R-:W-:Y:S02]  /*0310*/  IADD3.X R19, R8, UR9, RZ, P4, !PT ;  /* 0x0000000908137c10 */ /* 0x000fe4000a7fe4ff */
[----:B------:R-:W-:Y:S02]  /*0320*/  IADD3 R24, P4, R24, UR6, RZ ;  /* 0x0000000618187c10 */ /* 0x000fe4000ff9e0ff */
[----:B------:R-:W-:Y:S01]  /*0330*/  ISETP.GE.U32.AND P2, PT, R6, 0xc, PT ;  /* 0x0000000c0600780c */ /* 0x000fe20003f46070 */
[----:B--2---:R-:W-:Y:S01]  /*0340*/  IMAD.WIDE R20, R9, 0x4, R20 ;  /* 0x0000000409147825 */ /* 0x004fe200078e0214 */
[----:B------:R-:W-:Y:S02]  /*0350*/  IADD3.X R17, R8, UR11, RZ, P5, !PT ;  /* 0x0000000b08117c10 */ /* 0x000fe4000affe4ff */
[----:B------:R-:W-:-:S02]  /*0360*/  CS2R R4, SRZ ;  /* 0x0000000000047805 */ /* 0x000fc4000001ff00 */
[----:B------:R-:W-:Y:S02]  /*0370*/  IADD3.X R25, R8, UR7, RZ, P4, !PT ;  /* 0x0000000708197c10 */ /* 0x000fe4000a7fe4ff */
[----:B------:R-:W-:Y:S02]  /*0380*/  CS2R R6, SRZ ;  /* 0x0000000000067805 */ /* 0x000fe4000001ff00 */
[----:B------:R-:W-:Y:S02]  /*0390*/  CS2R R8, SRZ ;  /* 0x0000000000087805 */ /* 0x000fe4000001ff00 */
[C---:B------:R-:W-:Y:S02]  /*03a0*/  ISETP.GE.AND P5, PT, R12.reuse, 0x18, PT ;  /* 0x000000180c00780c */ /* 0x040fe40003fa6270 */
[----:B-1----:R-:W-:Y:S01]  /*03b0*/  CS2R R2, SRZ ;  /* 0x0000000000027805 */ /* 0x002fe2000001ff00 */
[----:B------:R-:W2:Y:S04]  /*03c0*/  @!P1 LDG.E.64 R4, desc[UR4][R16.64+-0xc0000] ;  /* 0xf400000410049981 */ /* 0x000ea8000c1e1b00 */
[----:B------:R1:W2:Y:S04]  /*03d0*/  @!P0 LDG.E.64 R6, desc[UR4][R10.64+-0x60000] ;  /* 0xfa0000040a068981 */ /* 0x0002a8000c1e1b00 */
[----:B------:R3:W2:Y:S04]  /*03e0*/  @P3 LDG.E.64 R8, desc[UR4][R24.64+-0xf0000] ;  /* 0xf100000418083981 */ /* 0x0006a8000c1e1b00 */
[----:B------:R3:W2:Y:S01]  /*03f0*/  @!P2 LDG.E.64 R2, desc[UR4][R18.64+-0x90000] ;  /* 0xf70000041202a981 */ /* 0x0006a2000c1e1b00 */
[----:B-1----:R-:W-:Y:S01]  /*0400*/  CS2R R10, SRZ ;  /* 0x00000000000a7805 */ /* 0x002fe2000001ff00 */
[----:B----4-:R-:W-:-:S05]  /*0410*/  IMAD.WIDE R16, R12, 0x4, R26 ;  /* 0x000000040c107825 */ /* 0x010fca00078e021a */
[----:B------:R-:W4:Y:S01]  /*0420*/  @!P5 LDG.E.64 R10, desc[UR4][R20.64] ;  /* 0x00000004140ad981 */ /* 0x000f22000c1e1b00 */
[----:B-----5:R-:W-:-:S03]  /*0430*/  IMAD.WIDE R14, R12, 0x4, R14 ;  /* 0x000000040c0e7825 */ /* 0x020fc600078e020e */
[----:B------:R-:W5:Y:S01]  /*0440*/  LDG.E.EL R16, desc[UR4][R16.64] ;  /* 0x0000000410107981 */ /* 0x000f62000c2e1900 */
[----:B0-----:R-:W-:-:S03]  /*0450*/  IMAD.WIDE R22, R12, 0x4, R22 ;  /* 0x000000040c167825 */ /* 0x001fc600078e0216 */
[----:B------:R0:W5:Y:S04]  /*0460*/  LDG.E.EL R15, desc[UR4][R14.64] ;  /* 0x000000040e0f7981 */ /* 0x000168000c2e1900 */
[----:B------:R-:W5:Y:S01]  /*0470*/  LDG.E.EL R12, desc[UR4][R22.64] ;  /* 0x00000004160c7981 */ /* 0x000f62000c2e1900 */
[----:B---3--:R-:W-:-:S04]  /*0480*/  FADD R24, R13, 9.9999997473787516356e-06 ;  /* 0x3727c5ac0d187421 */ /* 0x008fc80000000000 */
[----:B------:R-:W1:Y:S02]  /*0490*/  MUFU.SQRT R19, R24 ;  /* 0x0000001800137308 */ /* 0x000e640000002000 */
[C---:B-1----:R-:W-:Y:S02]  /*04a0*/  FSETP.GT.AND P4, PT, R19.reuse, 8.50705917302346158658e+37, PT ;  /* 0x7e8000001300780b */ /* 0x042fe40003f84000 */
[----:B------:R-:W-:-:S11]  /*04b0*/  FSETP.GEU.AND P6, PT, R19, 1.175494350822287508e-38, PT ;  /* 0x008000001300780b */ /* 0x000fd60003fce000 */
[----:B------:R-:W-:-:S04]  /*04c0*/  @P4 FMUL R19, R19, 0.25 ;  /* 0x3e80000013134820 */ /* 0x000fc80000400000 */
[----:B------:R-:W-:Y:S01]  /*04d0*/  @!P6 FMUL R19, R19, 16777216 ;  /* 0x4b8000001313e820 */ /* 0x000fe20000400000 */
[----:B--2---:R-:W-:-:S05]  /*04e0*/  SEL R13, R4, RZ, !P1 ;  /* 0x000000ff040d7207 */ /* 0x004fca0004800000 */
[----:B------:R-:W1:Y:S01]  /*04f0*/  MUFU.RCP R19, R19 ;  /* 0x0000001300137308 */ /* 0x000e620000001000 */
[----:B------:R-:W-:Y:S02]  /*0500*/  SEL R18, R5, RZ, !P1 ;  /* 0x000000ff05127207 */ /* 0x000fe40004800000 */
[----:B------:R-:W-:Y:S01]  /*0510*/  @P1 SEL R13, R8, RZ, P3 ;  /* 0x000000ff080d1207 */ /* 0x000fe20001800000 */
[----:B------:R-:W-:Y:S01]  /*0520*/  IMAD.MOV.U32 R8, RZ, RZ, 0x3e800000 ;  /* 0x3e800000ff087424 */ /* 0x000fe200078e00ff */
[----:B------:R-:W-:Y:S02]  /*0530*/  @P1 SEL R18, R9, RZ, P3 ;  /* 0x000000ff09121207 */ /* 0x000fe40001800000 */
[----:B------:R-:W-:Y:S02]  /*0540*/  SEL R2, R2, RZ, !P2 ;  /* 0x000000ff02027207 */ /* 0x000fe40005000000 */
[----:B------:R-:W-:Y:S02]  /*0550*/  SEL R3, R3, RZ, !P2 ;  /* 0x000000ff03037207 */ /* 0x000fe40005000000 */
[----:B------:R-:W-:-:S02]  /*0560*/  SEL R4, R6, RZ, !P0 ;  /* 0x000000ff06047207 */ /* 0x000fc40004000000 */
[----:B------:R-:W-:Y:S02]  /*0570*/  FSEL R8, R8, 1, P4 ;  /* 0x3f80000008087808 */ /* 0x000fe40002000000 */
[----:B------:R-:W-:Y:S02]  /*0580*/  SEL R5, R7, RZ, !P0 ;  /* 0x000000ff07057207 */ /* 0x000fe40004000000 */
[----:B------:R-:W-:Y:S01]  /*0590*/  @P0 SEL R4, R2, R13, !P2 ;  /* 0x0000000d02040207 */ /* 0x000fe20005000000 */
[----:B------:R-:W2:Y:S01]  /*05a0*/  LDC.64 R6, c[0x0][0x258] ;  /* 0x00009600ff067b82 */ /* 0x000ea20000000a00 */
[----:B----4-:R-:W-:Y:S02]  /*05b0*/  SEL R9, R10, RZ, !P5 ;  /* 0x000000ff0a097207 */ /* 0x010fe40006800000 */
[----:B------:R-:W-:Y:S02]  /*05c0*/  @P0 SEL R5, R3, R18, !P2 ;  /* 0x0000001203050207 */ /* 0x000fe40005000000 */
[----:B0-----:R-:W-:Y:S01]  /*05d0*/  SEL R14, R11, RZ, !P5 ;  /* 0x000000ff0b0e7207 */ /* 0x001fe20006800000 */
[----:B------:R-:W-:Y:S01]  /*05e0*/  @!P6 FMUL R8, R8, 16777216 ;  /* 0x4b8000000808e820 */ /* 0x000fe20000400000 */
[----:B------:R-:W-:Y:S01]  /*05f0*/  SEL R4, R9, R4, !P5 ;  /* 0x0000000409047207 */ /* 0x000fe20006800000 */
[----:B------:R-:W0:Y:S01]  /*0600*/  LDC.64 R2, c[0x0][0x260] ;  /* 0x00009800ff027b82 */ /* 0x000e220000000a00 */
[----:B------:R-:W-:Y:S01]  /*0610*/  SEL R5, R14, R5, !P5 ;  /* 0x000000050e057207 */ /* 0x000fe20006800000 */
[----:B-1----:R-:W-:-:S02]  /*0620*/  FMUL R19, R19, R8 ;  /* 0x0000000813137220 */ /* 0x002fc40000400000 */
[C---:B-----5:R-:W-:Y:S02]  /*0630*/  FADD R8, -R16.reuse, R4 ;  /* 0x0000000410087221 */ /* 0x060fe40000000100 */
[----:B------:R-:W-:Y:S02]  /*0640*/  FADD R16, -R16, R5 ;  /* 0x0000000510107221 */ /* 0x000fe40000000100 */
[-C--:B------:R-:W-:Y:S02]  /*0650*/  FMUL R8, R8, R19.reuse ;  /* 0x0000001308087220 */ /* 0x080fe40000400000 */
[----:B------:R-:W-:Y:S02]  /*0660*/  FMUL R16, R16, R19 ;  /* 0x0000001310107220 */ /* 0x000fe40000400000 */
[C-C-:B------:R-:W-:Y:S02]  /*0670*/  FFMA R8, R12.reuse, R8, R15.reuse ;  /* 0x000000080c087223 */ /* 0x140fe4000000000f */
[----:B------:R-:W-:-:S03]  /*0680*/  FFMA R16, R12, R16, R15 ;  /* 0x000000100c107223 */ /* 0x000fc6000000000f */
[----:B------:R-:W-:Y:S02]  /*0690*/  FSETP.GEU.AND P0, PT, R8, RZ, PT ;  /* 0x000000ff0800720b */ /* 0x000fe40003f0e000 */
[----:B------:R-:W-:Y:S01]  /*06a0*/  FSETP.GEU.AND P1, PT, R16, RZ, PT ;  /* 0x000000ff1000720b */ /* 0x000fe20003f2e000 */
[----:B--2---:R-:W-:Y:S01]  /*06b0*/  IMAD.WIDE R6, R0, 0x4, R6 ;  /* 0x0000000400067825 */ /* 0x004fe200078e0206 */
[----:B------:R-:W-:Y:S02]  /*06c0*/  FSEL R8, R8, RZ, P0 ;  /* 0x000000ff08087208 */ /* 0x000fe40000000000 */
[----:B------:R-:W-:Y:S01]  /*06d0*/  FSEL R9, R16, RZ, P1 ;  /* 0x000000ff10097208 */ /* 0x000fe20000800000 */
[----:B0-----:R-:W-:Y:S01]  /*06e0*/  IMAD.WIDE R2, R0, 0x4, R2 ;  /* 0x0000000400027825 */ /* 0x001fe200078e0202 */
[----:B------:R-:W-:Y:S04]  /*06f0*/  STG.E.64 desc[UR4][R6.64], R4 ;  /* 0x0000000406007986 */ /* 0x000fe8000c101b04 */
[----:B------:R-:W-:Y:S01]  /*0700*/  STG.E.64 desc[UR4][R2.64], R8 ;  /* 0x0000000802007986 */ /* 0x000fe2000c101b04 */
[----:B------:R-:W-:Y:S05]  /*0710*/  EXIT ;  /* 0x000000000000794d */ /* 0x000fea0003800000 */
.L_x_0:
[----:B------:R-:W-:-:S00]  /*0720*/  BRA `(.L_x_0) ;  /* 0xfffffffc00fc7947 */ /* 0x000fc0000383ffff */
[----:B------:R-:W-:-:S00]  /*0730*/  NOP ;  /* 0x0000000000007918 */ /* 0x000fc00000000000 */
        /* <DEDUP_REMOVED lines=12> */
.L_x_1:


//--------------------- .nv.global.init           --------------------------
	.section	.nv.global.init,"aw",@progbits
.nv.global.init:
	.type		_$_str,@object
	.size		_$_str,(_$_str_$_2 - _$_str)
_$_str:
        /*0000*/ 	.byte	0x5f, 0x5f, 0x43, 0x55, 0x44, 0x41, 0x5f, 0x46, 0x54, 0x5a, 0x00
	.type		_$_str_$_2,@object
	.size		_$_str_$_2,(.L_1 - _$_str_$_2)
_$_str_$_2:
        /*000b*/ 	.byte	0x5f, 0x5f, 0x43, 0x55, 0x44, 0x41, 0x5f, 0x50, 0x52, 0x45, 0x43, 0x5f, 0x53, 0x51, 0x52, 0x54
        /*001b*/ 	.byte	0x00
.L_1:


//--------------------- .nv.constant0.triton_poi_fused__native_batch_norm_legit_no_training_cat_relu_5 --------------------------
	.section	.nv.constant0.triton_poi_fused__native_batch_norm_legit_no_training_cat_relu_5,"a",@progbits
	.sectionflags	@""
	.align	4
.nv.constant0.triton_poi_fused__native_batch_norm_legit_no_training_cat_relu_5:
	.zero		620
